	.headerflags	@"EF_CUDA_TEXMODE_UNIFIED EF_CUDA_64BIT_ADDRESS EF_CUDA_ACCELERATORS EF_CUDA_SM90 EF_CUDA_VIRTUAL_SM(EF_CUDA_SM90)"
	.elftype	@"ET_EXEC"


//--------------------- .nv.info                  --------------------------
	.section	.nv.info,"",@"SHT_CUDA_INFO"
	.align	4


	//----- nvinfo : EIATTR_REGCOUNT
	.align		4
        /*0000*/ 	.byte	0x04, 0x2f
        /*0002*/ 	.short	(.L_2 - .L_1)
	.align		4
.L_1:
        /*0004*/ 	.word	index@(triton_poi_fused_gelu_0)
        /*0008*/ 	.word	0x00000012


	//----- nvinfo : EIATTR_MIN_STACK_SIZE
	.align		4
.L_2:
        /*000c*/ 	.byte	0x04, 0x12
        /*000e*/ 	.short	(.L_4 - .L_3)
	.align		4
.L_3:
        /*0010*/ 	.word	index@(triton_poi_fused_gelu_0)
        /*0014*/ 	.word	0x00000000


	//----- nvinfo : EIATTR_FRAME_SIZE
	.align		4
.L_4:
        /*0018*/ 	.byte	0x04, 0x11
        /*001a*/ 	.short	(.L_6 - .L_5)
	.align		4
.L_5:
        /*001c*/ 	.word	index@(triton_poi_fused_gelu_0)
        /*0020*/ 	.word	0x00000000


	//----- nvinfo : EIATTR_MIN_STACK_SIZE
	.align		4
.L_6:
        /*0024*/ 	.byte	0x04, 0x12
        /*0026*/ 	.short	(.L_8 - .L_7)
	.align		4
.L_7:
        /*0028*/ 	.word	index@(triton_poi_fused_gelu_0)
        /*002c*/ 	.word	0x00000000
.L_8:


//--------------------- .nv.info.triton_poi_fused_gelu_0 --------------------------
	.section	.nv.info.triton_poi_fused_gelu_0,"",@"SHT_CUDA_INFO"
	.sectionflags	@""
	.align	4


	//----- nvinfo : EIATTR_CUDA_API_VERSION
	.align		4
        /*0000*/ 	.byte	0x04, 0x37
        /*0002*/ 	.short	(.L_10 - .L_9)
.L_9:
        /*0004*/ 	.word	0x0000007c


	//----- nvinfo : EIATTR_KPARAM_INFO
	.align		4
.L_10:
        /*0008*/ 	.byte	0x04, 0x17
        /*000a*/ 	.short	(.L_12 - .L_11)
.L_11:
        /*000c*/ 	.word	0x00000000
        /*0010*/ 	.short	0x0002
        /*0012*/ 	.short	0x0010
        /*0014*/ 	.byte	0x00, 0xf0, 0x11, 0x00


	//----- nvinfo : EIATTR_KPARAM_INFO
	.align		4
.L_12:
        /*0018*/ 	.byte	0x04, 0x17
        /*001a*/ 	.short	(.L_14 - .L_13)
.L_13:
        /*001c*/ 	.word	0x00000000
        /*0020*/ 	.short	0x0001
        /*0022*/ 	.short	0x0008
        /*0024*/ 	.byte	0x00, 0xf4, 0x21, 0x00


	//----- nvinfo : EIATTR_KPARAM_INFO
	.align		4
.L_14:
        /*0028*/ 	.byte	0x04, 0x17
        /*002a*/ 	.short	(.L_16 - .L_15)
.L_15:
        /*002c*/ 	.word	0x00000000
        /*0030*/ 	.short	0x0000
        /*0032*/ 	.short	0x0000
        /*0034*/ 	.byte	0x00, 0xf4, 0x21, 0x00


	//----- nvinfo : EIATTR_SPARSE_MMA_MASK
	.align		4
.L_16:
        /*0038*/ 	.byte	0x03, 0x50
        /*003a*/ 	.short	0x0000


	//----- nvinfo : EIATTR_MAXREG_COUNT
	.align		4
        /*003c*/ 	.byte	0x03, 0x1b
        /*003e*/ 	.short	0x00ff


	//----- nvinfo : EIATTR_EXIT_INSTR_OFFSETS
	.align		4
        /*0040*/ 	.byte	0x04, 0x1c
        /*0042*/ 	.short	(.L_18 - .L_17)


	//   ....[0]....
.L_17:
        /*0044*/ 	.word	0x00000500


	//   ....[1]....
        /*0048*/ 	.word	0x00000520


	//----- nvinfo : EIATTR_REQNTID
	.align		4
.L_18:
        /*004c*/ 	.byte	0x04, 0x10
        /*004e*/ 	.short	(.L_20 - .L_19)
.L_19:
        /*0050*/ 	.word	0x00000080
        /*0054*/ 	.word	0x00000001
        /*0058*/ 	.word	0x00000001


	//----- nvinfo : EIATTR_CBANK_PARAM_SIZE
	.align		4
.L_20:
        /*005c*/ 	.byte	0x03, 0x19
        /*005e*/ 	.short	0x0014


	//----- nvinfo : EIATTR_PARAM_CBANK
	.align		4
        /*0060*/ 	.byte	0x04, 0x0a
        /*0062*/ 	.short	(.L_22 - .L_21)
	.align		4
.L_21:
        /*0064*/ 	.word	index@(.nv.constant0.triton_poi_fused_gelu_0)
        /*0068*/ 	.short	0x0210
        /*006a*/ 	.short	0x0014


	//----- nvinfo : EIATTR_SW_WAR
	.align		4
.L_22:
        /*006c*/ 	.byte	0x04, 0x36
        /*006e*/ 	.short	(.L_24 - .L_23)
.L_23:
        /*0070*/ 	.word	0x00000008
.L_24:


//--------------------- .nv.callgraph             --------------------------
	.section	.nv.callgraph,"",@"SHT_CUDA_CALLGRAPH"
	.align	4
	.sectionentsize	8
	.align		4
        /*0000*/ 	.word	0x00000000
	.align		4
        /*0004*/ 	.word	0xffffffff
	.align		4
        /*0008*/ 	.word	0x00000000
	.align		4
        /*000c*/ 	.word	0xfffffffe
	.align		4
        /*0010*/ 	.word	0x00000000
	.align		4
        /*0014*/ 	.word	0xfffffffd
	.align		4
        /*0018*/ 	.word	0x00000000
	.align		4
        /*001c*/ 	.word	0xfffffffc


//--------------------- .nv.constant4             --------------------------
	.section	.nv.constant4,"a",@progbits
	.align	8
	.align		8
.nv.constant4:
        /*0000*/ 	.dword	_$_str


//--------------------- .text.triton_poi_fused_gelu_0 --------------------------
	.section	.text.triton_poi_fused_gelu_0,"ax",@progbits
	.align	128
        .global         triton_poi_fused_gelu_0
        .type           triton_poi_fused_gelu_0,@function
        .size           triton_poi_fused_gelu_0,(.L_x_1 - triton_poi_fused_gelu_0)
        .other          triton_poi_fused_gelu_0,@"STO_CUDA_ENTRY STV_DEFAULT"
triton_poi_fused_gelu_0:
.text.triton_poi_fused_gelu_0:
[----:B------:R-:W0:Y:S02]  /*0000*/  LDC R1, c[0x0][0x28] ;  /* 0x00000a00ff017b82 */ /* 0x000e240000000800 */
[----:B------:R-:W1:Y:S01]  /*0010*/  S2R R0, SR_TID.X ;  /* 0x0000000000007919 */ /* 0x000e620000002100 */
[----:B------:R-:W2:Y:S01]  /*0020*/  LDC.64 R8, c[0x0][0x210] ;  /* 0x00008400ff087b82 */ /* 0x000ea20000000a00 */
[----:B------:R-:W-:Y:S01]  /*0030*/  ULDC.64 UR4, c[0x0][0x208] ;  /* 0x0000820000047ab9 */ /* 0x000fe20000000a00 */
[----:B------:R-:W3:Y:S01]  /*0040*/  S2R R3, SR_CTAID.X ;  /* 0x0000000000037919 */ /* 0x000ee20000002500 */
[----:B------:R-:W-:Y:S02]  /*0050*/  HFMA2.MMA R10, -RZ, RZ, 0.470947265625, -12.46875 ;  /* 0x3789ca3cff0a7435 */ /* 0x000fe400000001ff */
[----:B------:R-:W-:Y:S01]  /*0060*/  HFMA2.MMA R11, -RZ, RZ, 0.470947265625, -12.46875 ;  /* 0x3789ca3cff0b7435 */ /* 0x000fe200000001ff */
[----:B------:R-:W-:Y:S02]  /*0070*/  MOV R12, 0xb9f560b9 ;  /* 0xb9f560b9000c7802 */ /* 0x000fe40000000f00 */
[----:B------:R-:W-:Y:S01]  /*0080*/  MOV R13, 0xb9f560b9 ;  /* 0xb9f560b9000d7802 */ /* 0x000fe20000000f00 */
[----:B------:R-:W-:Y:S01]  /*0090*/  HFMA2.MMA R15, -RZ, RZ, 0.958984375, -6.1690807342529296875e-05 ;  /* 0x3bac840bff0f7435 */ /* 0x000fe200000001ff */
[----:B------:R-:W-:Y:S01]  /*00a0*/  IMAD.MOV.U32 R14, RZ, RZ, 0x3bac840b ;  /* 0x3bac840bff0e7424 */ /* 0x000fe200078e00ff */
[----:B------:R-:W-:Y:S01]  /*00b0*/  ULDC.64 UR6, c[0x0][0x218] ;  /* 0x0000860000067ab9 */ /* 0x000fe20000000a00 */
[----:B-1----:R-:W-:-:S04]  /*00c0*/  SHF.L.U32 R0, R0, 0x1, RZ ;  /* 0x0000000100007819 */ /* 0x002fc800000006ff */
[----:B------:R-:W-:-:S04]  /*00d0*/  LOP3.LUT R0, R0, 0xfe, RZ, 0xc0, !PT ;  /* 0x000000fe00007812 */ /* 0x000fc800078ec0ff */
[----:B---3--:R-:W-:Y:S02]  /*00e0*/  LEA R0, R3, R0, 0x8 ;  /* 0x0000000003007211 */ /* 0x008fe400078e40ff */
[----:B------:R-:W-:Y:S02]  /*00f0*/  CS2R R2, SRZ ;  /* 0x0000000000027805 */ /* 0x000fe4000001ff00 */
[C---:B------:R-:W-:Y:S01]  /*0100*/  ISETP.GE.AND P0, PT, R0.reuse, 0x100, PT ;  /* 0x000001000000780c */ /* 0x040fe20003f06270 */
[----:B--2---:R-:W-:-:S12]  /*0110*/  IMAD.WIDE R8, R0, 0x4, R8 ;  /* 0x0000000400087825 */ /* 0x004fd800078e0208 */
[----:B------:R1:W2:Y:S02]  /*0120*/  @!P0 LDG.E.64 R2, desc[UR4][R8.64] ;  /* 0x0000000408028981 */ /* 0x0002a4000c1e1b00 */
[----:B-1----:R-:W-:Y:S01]  /*0130*/  MOV R8, 0xbd0c8162 ;  /* 0xbd0c816200087802 */ /* 0x002fe20000000f00 */
[----:B--2---:R-:W-:Y:S01]  /*0140*/  FMUL R4, R2, 0.70710676908493041992 ;  /* 0x3f3504f302047820 */ /* 0x004fe20000400000 */
[----:B------:R-:W-:-:S03]  /*0150*/  FMUL R5, R3, 0.70710676908493041992 ;  /* 0x3f3504f303057820 */ /* 0x000fc60000400000 */
[----:B------:R-:W-:Y:S01]  /*0160*/  FADD.FTZ R7, |R4|, -RZ ;  /* 0x800000ff04077221 */ /* 0x000fe20000010200 */
[----:B------:R-:W-:-:S04]  /*0170*/  FADD.FTZ R6, |R5|, -RZ ;  /* 0x800000ff05067221 */ /* 0x000fc80000010200 */
[----:B------:R-:W-:Y:S02]  /*0180*/  FSETP.GE.AND P1, PT, R7, 1.0029599666595458984, PT ;  /* 0x3f8060fe0700780b */ /* 0x000fe40003f26000 */
[----:B------:R-:W-:-:S11]  /*0190*/  FSETP.GE.AND P2, PT, R6, 1.0029599666595458984, PT ;  /* 0x3f8060fe0600780b */ /* 0x000fd60003f46000 */
[----:B------:R-:W-:Y:S01]  /*01a0*/  @!P1 MOV R10, 0x38b1e96a ;  /* 0x38b1e96a000a9802 */ /* 0x000fe20000000f00 */
[----:B------:R-:W-:Y:S02]  /*01b0*/  @!P1 IMAD.MOV.U32 R12, RZ, RZ, -0x45a8b2e0 ;  /* 0xba574d20ff0c9424 */ /* 0x000fe400078e00ff */
[----:B------:R-:W-:Y:S01]  /*01c0*/  @!P1 FMUL R7, R4, R4 ;  /* 0x0000000404079220 */ /* 0x000fe20000400000 */
[----:B------:R-:W-:Y:S01]  /*01d0*/  @!P2 MOV R11, 0x38b1e96a ;  /* 0x38b1e96a000ba802 */ /* 0x000fe20000000f00 */
[----:B------:R-:W-:Y:S01]  /*01e0*/  @!P2 FMUL R6, R5, R5 ;  /* 0x000000050506a220 */ /* 0x000fe20000400000 */
[----:B------:R-:W-:Y:S01]  /*01f0*/  @!P2 MOV R13, 0xba574d20 ;  /* 0xba574d20000da802 */ /* 0x000fe20000000f00 */
[----:B------:R-:W-:Y:S01]  /*0200*/  FFMA.FTZ R9, R7, R10, R12 ;  /* 0x0000000a07097223 */ /* 0x000fe2000001000c */
[----:B------:R-:W-:Y:S01]  /*0210*/  @!P1 IMAD.MOV.U32 R14, RZ, RZ, 0x3baad5ea ;  /* 0x3baad5eaff0e9424 */ /* 0x000fe200078e00ff */
[----:B------:R-:W-:Y:S01]  /*0220*/  @!P2 MOV R15, 0x3baad5ea ;  /* 0x3baad5ea000fa802 */ /* 0x000fe20000000f00 */
[----:B------:R-:W-:-:S02]  /*0230*/  IMAD.MOV.U32 R10, RZ, RZ, 0x3e1cf906 ;  /* 0x3e1cf906ff0a7424 */ /* 0x000fc400078e00ff */
[----:B------:R-:W-:Y:S01]  /*0240*/  FFMA.FTZ R12, R6, R11, R13 ;  /* 0x0000000b060c7223 */ /* 0x000fe2000001000d */
[----:B------:R-:W-:Y:S01]  /*0250*/  HFMA2.MMA R11, -RZ, RZ, -1.26171875, -2.110004425048828125e-05 ;  /* 0xbd0c8162ff0b7435 */ /* 0x000fe200000001ff */
[-C--:B------:R-:W-:Y:S01]  /*0260*/  FFMA.FTZ R9, R9, R7.reuse, R14 ;  /* 0x0000000709097223 */ /* 0x080fe2000001000e */
[----:B------:R-:W-:Y:S01]  /*0270*/  @!P1 MOV R8, 0xbcdc1be7 ;  /* 0xbcdc1be700089802 */ /* 0x000fe20000000f00 */
[-C--:B------:R-:W-:Y:S01]  /*0280*/  FFMA.FTZ R14, R12, R6.reuse, R15 ;  /* 0x000000060c0e7223 */ /* 0x080fe2000001000f */
[----:B------:R-:W-:Y:S01]  /*0290*/  HFMA2.MMA R12, -RZ, RZ, 1.853515625, -0.00091457366943359375 ;  /* 0x3f6a937eff0c7435 */ /* 0x000fe200000001ff */
[----:B------:R-:W-:Y:S01]  /*02a0*/  @!P1 IMAD.MOV.U32 R10, RZ, RZ, 0x3de718af ;  /* 0x3de718afff0a9424 */ /* 0x000fe200078e00ff */
[----:B------:R-:W-:Y:S01]  /*02b0*/  @!P2 MOV R11, 0xbcdc1be7 ;  /* 0xbcdc1be7000ba802 */ /* 0x000fe20000000f00 */
[-C--:B------:R-:W-:Y:S01]  /*02c0*/  FFMA.FTZ R9, R9, R7.reuse, R8 ;  /* 0x0000000709097223 */ /* 0x080fe20000010008 */
[----:B------:R-:W-:Y:S01]  /*02d0*/  HFMA2.MMA R8, -RZ, RZ, 1.78125, -136.25 ;  /* 0x3f20d842ff087435 */ /* 0x000fe200000001ff */
[----:B------:R-:W-:Y:S01]  /*02e0*/  MOV R13, 0x3f6a937e ;  /* 0x3f6a937e000d7802 */ /* 0x000fe20000000f00 */
[----:B------:R-:W-:Y:S01]  /*02f0*/  HFMA2.MMA R15, -RZ, RZ, 1.78125, -136.25 ;  /* 0x3f20d842ff0f7435 */ /* 0x000fe200000001ff */
[-C--:B------:R-:W-:Y:S01]  /*0300*/  FFMA.FTZ R14, R14, R6.reuse, R11 ;  /* 0x000000060e0e7223 */ /* 0x080fe2000001000b */
[----:B------:R-:W-:Y:S01]  /*0310*/  MOV R11, 0x3e1cf906 ;  /* 0x3e1cf906000b7802 */ /* 0x000fe20000000f00 */
[----:B------:R-:W-:Y:S01]  /*0320*/  @!P2 IMAD.MOV.U32 R11, RZ, RZ, 0x3de718af ;  /* 0x3de718afff0ba424 */ /* 0x000fe200078e00ff */
[----:B------:R-:W-:Y:S01]  /*0330*/  @!P1 MOV R12, 0xbec093ac ;  /* 0xbec093ac000c9802 */ /* 0x000fe20000000f00 */
[-C--:B------:R-:W-:Y:S01]  /*0340*/  FFMA.FTZ R9, R9, R7.reuse, R10 ;  /* 0x0000000709097223 */ /* 0x080fe2000001000a */
[----:B------:R-:W-:Y:S01]  /*0350*/  @!P2 MOV R13, 0xbec093ac ;  /* 0xbec093ac000da802 */ /* 0x000fe20000000f00 */
[-C--:B------:R-:W-:Y:S01]  /*0360*/  FFMA.FTZ R14, R14, R6.reuse, R11 ;  /* 0x000000060e0e7223 */ /* 0x080fe2000001000b */
[----:B------:R-:W-:Y:S01]  /*0370*/  @!P1 MOV R8, 0x3e0375d3 ;  /* 0x3e0375d300089802 */ /* 0x000fe20000000f00 */
[-C--:B------:R-:W-:Y:S01]  /*0380*/  FFMA.FTZ R9, R9, R7.reuse, R12 ;  /* 0x0000000709097223 */ /* 0x080fe2000001000c */
[----:B------:R-:W-:Y:S01]  /*0390*/  @!P2 MOV R15, 0x3e0375d3 ;  /* 0x3e0375d3000fa802 */ /* 0x000fe20000000f00 */
[----:B------:R-:W-:Y:S01]  /*03a0*/  FFMA.FTZ R14, R14, R6, R13 ;  /* 0x000000060e0e7223 */ /* 0x000fe2000001000d */
[----:B------:R-:W-:Y:S01]  /*03b0*/  FSEL R11, -R7, R4, P1 ;  /* 0x00000004070b7208 */ /* 0x000fe20000800100 */
[----:B------:R-:W-:Y:S01]  /*03c0*/  FFMA.FTZ R8, R9, R7, R8 ;  /* 0x0000000709087223 */ /* 0x000fe20000010008 */
[----:B------:R-:W-:Y:S01]  /*03d0*/  FSEL R7, -R6, R5, P2 ;  /* 0x0000000506077208 */ /* 0x000fe20001000100 */
[----:B------:R-:W-:-:S02]  /*03e0*/  FFMA.FTZ R14, R14, R6, R15 ;  /* 0x000000060e0e7223 */ /* 0x000fc4000001000f */
[----:B------:R-:W-:Y:S02]  /*03f0*/  FFMA.FTZ R8, R8, R11, R11 ;  /* 0x0000000b08087223 */ /* 0x000fe4000001000b */
[----:B------:R-:W-:Y:S02]  /*0400*/  FFMA.FTZ R14, R14, R7, R7 ;  /* 0x000000070e0e7223 */ /* 0x000fe40000010007 */
[----:B------:R-:W1:Y:S08]  /*0410*/  @P1 MUFU.EX2 R6, R8 ;  /* 0x0000000800061308 */ /* 0x000e700000000800 */
[----:B------:R-:W2:Y:S01]  /*0420*/  @P2 MUFU.EX2 R9, R14 ;  /* 0x0000000e00092308 */ /* 0x000ea20000000800 */
[----:B-1----:R-:W-:-:S05]  /*0430*/  @P1 FADD R7, -R6, 1 ;  /* 0x3f80000006071421 */ /* 0x002fca0000000100 */
[----:B------:R-:W-:Y:S01]  /*0440*/  @P1 LOP3.LUT R8, R7, 0x80000000, R4, 0xf8, !PT ;  /* 0x8000000007081812 */ /* 0x000fe200078ef804 */
[----:B------:R-:W-:Y:S01]  /*0450*/  FMUL R4, R3, 0.5 ;  /* 0x3f00000003047820 */ /* 0x000fe20000400000 */
[----:B------:R-:W-:Y:S01]  /*0460*/  SHF.R.S32.HI R3, RZ, 0x1f, R0 ;  /* 0x0000001fff037819 */ /* 0x000fe20000011400 */
[----:B--2---:R-:W-:Y:S01]  /*0470*/  @P2 FADD R6, -R9, 1 ;  /* 0x3f80000009062421 */ /* 0x004fe20000000100 */
[----:B------:R-:W-:Y:S01]  /*0480*/  FMUL R9, R2, 0.5 ;  /* 0x3f00000002097820 */ /* 0x000fe20000400000 */
[----:B------:R-:W-:Y:S01]  /*0490*/  LEA R2, P1, R0, UR6, 0x2 ;  /* 0x0000000600027c11 */ /* 0x000fe2000f8210ff */
[----:B------:R-:W-:Y:S02]  /*04a0*/  FADD R8, R8, 1 ;  /* 0x3f80000008087421 */ /* 0x000fe40000000000 */
[----:B------:R-:W-:Y:S02]  /*04b0*/  @P2 LOP3.LUT R14, R6, 0x80000000, R5, 0xf8, !PT ;  /* 0x80000000060e2812 */ /* 0x000fe400078ef805 */
[----:B------:R-:W-:Y:S01]  /*04c0*/  LEA.HI.X R3, R0, UR7, R3, 0x2, P1 ;  /* 0x0000000700037c11 */ /* 0x000fe200088f1403 */
[----:B------:R-:W-:-:S02]  /*04d0*/  FMUL R8, R9, R8 ;  /* 0x0000000809087220 */ /* 0x000fc40000400000 */
[----:B------:R-:W-:-:S04]  /*04e0*/  FADD R5, R14, 1 ;  /* 0x3f8000000e057421 */ /* 0x000fc80000000000 */
[----:B------:R-:W-:Y:S01]  /*04f0*/  FMUL R9, R4, R5 ;  /* 0x0000000504097220 */ /* 0x000fe20000400000 */
[----:B------:R-:W-:Y:S06]  /*0500*/  @P0 EXIT ;  /* 0x000000000000094d */ /* 0x000fec0003800000 */
[----:B------:R-:W-:Y:S01]  /*0510*/  STG.E.64 desc[UR4][R2.64], R8 ;  /* 0x0000000802007986 */ /* 0x000fe2000c101b04 */
[----:B------:R-:W-:Y:S05]  /*0520*/  EXIT ;  /* 0x000000000000794d */ /* 0x000fea0003800000 */
.L_x_0:
[----:B------:R-:W-:-:S00]  /*0530*/  BRA `(.L_x_0) ;  /* 0xfffffffc00fc7947 */ /* 0x000fc0000383ffff */
[----:B------:R-:W-:-:S00]  /*0540*/  NOP ;  /* 0x0000000000007918 */ /* 0x000fc00000000000 */
        /* <DEDUP_REMOVED lines=11> */
.L_x_1:


//--------------------- .nv.global.init           --------------------------
	.section	.nv.global.init,"aw",@progbits
.nv.global.init:
	.type		_$_str,@object
	.size		_$_str,(.L_0 - _$_str)
_$_str:
        /*0000*/ 	.byte	0x5f, 0x5f, 0x43, 0x55, 0x44, 0x41, 0x5f, 0x46, 0x54, 0x5a, 0x00
.L_0:


//--------------------- .nv.constant0.triton_poi_fused_gelu_0 --------------------------
	.section	.nv.constant0.triton_poi_fused_gelu_0,"a",@progbits
	.sectionflags	@""
	.align	4
.nv.constant0.triton_poi_fused_gelu_0:
	.zero		548
